	.headerflags	@"EF_CUDA_TEXMODE_UNIFIED EF_CUDA_64BIT_ADDRESS EF_CUDA_SM86 EF_CUDA_VIRTUAL_SM(EF_CUDA_SM86)"
	.elftype	@"ET_EXEC"


//--------------------- .nv.info                  --------------------------
	.section	.nv.info,"",@"SHT_CUDA_INFO"
	.align	4


	//----- nvinfo : EIATTR_REGCOUNT
	.align		4
        /*0000*/ 	.byte	0x04, 0x2f
        /*0002*/ 	.short	(.L_1 - .L_0)
	.align		4
.L_0:
        /*0004*/ 	.word	index@(swiglu_fwd_kernel)
        /*0008*/ 	.word	0x0000000d


	//----- nvinfo : EIATTR_MAX_STACK_SIZE
	.align		4
.L_1:
        /*000c*/ 	.byte	0x04, 0x23
        /*000e*/ 	.short	(.L_3 - .L_2)
	.align		4
.L_2:
        /*0010*/ 	.word	index@(swiglu_fwd_kernel)
        /*0014*/ 	.word	0x00000000


	//----- nvinfo : EIATTR_MIN_STACK_SIZE
	.align		4
.L_3:
        /*0018*/ 	.byte	0x04, 0x12
        /*001a*/ 	.short	(.L_5 - .L_4)
	.align		4
.L_4:
        /*001c*/ 	.word	index@(swiglu_fwd_kernel)
        /*0020*/ 	.word	0x00000000


	//----- nvinfo : EIATTR_FRAME_SIZE
	.align		4
.L_5:
        /*0024*/ 	.byte	0x04, 0x11
        /*0026*/ 	.short	(.L_7 - .L_6)
	.align		4
.L_6:
        /*0028*/ 	.word	index@(swiglu_fwd_kernel)
        /*002c*/ 	.word	0x00000000
.L_7:


//--------------------- .nv.info.swiglu_fwd_kernel --------------------------
	.section	.nv.info.swiglu_fwd_kernel,"",@"SHT_CUDA_INFO"
	.align	4


	//----- nvinfo : EIATTR_CUDA_API_VERSION
	.align		4
        /*0000*/ 	.byte	0x04, 0x37
        /*0002*/ 	.short	(.L_9 - .L_8)
.L_8:
        /*0004*/ 	.word	0x0000007b


	//----- nvinfo : EIATTR_SW2861232_WAR
	.align		4
.L_9:
        /*0008*/ 	.byte	0x01, 0x35
	.zero		2


	//----- nvinfo : EIATTR_PARAM_CBANK
	.align		4
        /*000c*/ 	.byte	0x04, 0x0a
        /*000e*/ 	.short	(.L_11 - .L_10)
	.align		4
.L_10:
        /*0010*/ 	.word	index@(.nv.constant0.swiglu_fwd_kernel)
        /*0014*/ 	.short	0x0160
        /*0016*/ 	.short	0x001c


	//----- nvinfo : EIATTR_CBANK_PARAM_SIZE
	.align		4
.L_11:
        /*0018*/ 	.byte	0x03, 0x19
        /*001a*/ 	.short	0x001c


	//----- nvinfo : EIATTR_KPARAM_INFO
	.align		4
        /*001c*/ 	.byte	0x04, 0x17
        /*001e*/ 	.short	(.L_13 - .L_12)
.L_12:
        /*0020*/ 	.word	0x00000000
        /*0024*/ 	.short	0x0003
        /*0026*/ 	.short	0x0018
        /*0028*/ 	.byte	0x00, 0xf0, 0x11, 0x00


	//----- nvinfo : EIATTR_KPARAM_INFO
	.align		4
.L_13:
        /*002c*/ 	.byte	0x04, 0x17
        /*002e*/ 	.short	(.L_15 - .L_14)
.L_14:
        /*0030*/ 	.word	0x00000000
        /*0034*/ 	.short	0x0002
        /*0036*/ 	.short	0x0010
        /*0038*/ 	.byte	0x00, 0xf0, 0x21, 0x00


	//----- nvinfo : EIATTR_KPARAM_INFO
	.align		4
.L_15:
        /*003c*/ 	.byte	0x04, 0x17
        /*003e*/ 	.short	(.L_17 - .L_16)
.L_16:
        /*0040*/ 	.word	0x00000000
        /*0044*/ 	.short	0x0001
        /*0046*/ 	.short	0x0008
        /*0048*/ 	.byte	0x00, 0xf0, 0x21, 0x00


	//----- nvinfo : EIATTR_KPARAM_INFO
	.align		4
.L_17:
        /*004c*/ 	.byte	0x04, 0x17
        /*004e*/ 	.short	(.L_19 - .L_18)
.L_18:
        /*0050*/ 	.word	0x00000000
        /*0054*/ 	.short	0x0000
        /*0056*/ 	.short	0x0000
        /*0058*/ 	.byte	0x00, 0xf0, 0x21, 0x00


	//----- nvinfo : EIATTR_MAXREG_COUNT
	.align		4
.L_19:
        /*005c*/ 	.byte	0x03, 0x1b
        /*005e*/ 	.short	0x0080


	//----- nvinfo : EIATTR_EXIT_INSTR_OFFSETS
	.align		4
        /*0060*/ 	.byte	0x04, 0x1c
        /*0062*/ 	.short	(.L_21 - .L_20)


	//   ....[0]....
.L_20:
        /*0064*/ 	.word	0x00000210


	//   ....[1]....
        /*0068*/ 	.word	0x00000250


	//----- nvinfo : EIATTR_MAX_THREADS
	.align		4
.L_21:
        /*006c*/ 	.byte	0x04, 0x05
        /*006e*/ 	.short	(.L_23 - .L_22)
.L_22:
        /*0070*/ 	.word	0x00000200
        /*0074*/ 	.word	0x00000001
        /*0078*/ 	.word	0x00000001
.L_23:


//--------------------- .nv.rel.action            --------------------------
	.section	.nv.rel.action,"",@"SHT_CUDA_RELOCINFO"
	.align	8
	.sectionentsize	8
        /*0000*/ 	.byte	0x73, 0x00, 0x00, 0x00, 0x00, 0x00, 0x00, 0x00, 0x00, 0x00, 0x00, 0x11, 0x25, 0x00, 0x05, 0x36


//--------------------- .nv.constant0.swiglu_fwd_kernel --------------------------
	.section	.nv.constant0.swiglu_fwd_kernel,"a",@progbits
	.align	4
.nv.constant0.swiglu_fwd_kernel:
	.zero		380


//--------------------- .text.swiglu_fwd_kernel   --------------------------
	.section	.text.swiglu_fwd_kernel,"ax",@progbits
	.sectioninfo	@"SHI_REGISTERS=13"
	.align	128
        .global         swiglu_fwd_kernel
        .type           swiglu_fwd_kernel,@function
        .size           swiglu_fwd_kernel,(.L_x_1 - swiglu_fwd_kernel)
        .other          swiglu_fwd_kernel,@"STO_CUDA_ENTRY STV_DEFAULT"
swiglu_fwd_kernel:
.text.swiglu_fwd_kernel:
[----:B------:R-:W-:-:S02]  /*0000*/  MOV R1, c[0x0][0x28] ;  /* 0x00000a0000017a02 */ /* 0x000fc40000000f00 */
[----:B------:R-:W0:Y:S01]  /*0010*/  S2R R0, SR_TID.X ;  /* 0x0000000000007919 */ /* 0x000e220000002100 */
[----:B------:R-:W-:Y:S01]  /*0020*/  MOV R9, 0x2 ;  /* 0x0000000200097802 */ /* 0x000fe20000000f00 */
[----:B------:R-:W-:Y:S01]  /*0030*/  ULDC.64 UR4, c[0x0][0x118] ;  /* 0x0000460000047ab9 */ /* 0x000fe20000000a00 */
[----:B------:R-:W-:Y:S01]  /*0040*/  PRMT R6, RZ, 0x7610, R6 ;  /* 0x00007610ff067816 */ /* 0x000fe20000000006 */
[----:B------:R-:W1:Y:S01]  /*0050*/  S2R R3, SR_CTAID.X ;  /* 0x0000000000037919 */ /* 0x000e620000002500 */
[----:B0-----:R-:W-:-:S04]  /*0060*/  LOP3.LUT R0, R0, 0x1ff, RZ, 0xc0, !PT ;  /* 0x000001ff00007812 */ /* 0x001fc800078ec0ff */
[----:B-1----:R-:W-:-:S04]  /*0070*/  LEA R0, R3, R0, 0x9 ;  /* 0x0000000003007211 */ /* 0x002fc800078e48ff */
[C---:B------:R-:W-:Y:S01]  /*0080*/  ISETP.GE.AND P0, PT, R0.reuse, c[0x0][0x178], PT ;  /* 0x00005e0000007a0c */ /* 0x040fe20003f06270 */
[----:B------:R-:W-:-:S12]  /*0090*/  IMAD.WIDE R2, R0, R9, c[0x0][0x160] ;  /* 0x0000580000027625 */ /* 0x000fd800078e0209 */
[----:B------:R0:W2:Y:S01]  /*00a0*/  @!P0 LDG.E.U16 R6, [R2.64] ;  /* 0x0000000402068981 */ /* 0x0000a2000c1e1500 */
[----:B------:R-:W-:Y:S01]  /*00b0*/  PRMT R7, RZ, 0x7610, R7 ;  /* 0x00007610ff077816 */ /* 0x000fe20000000007 */
[----:B------:R-:W-:-:S05]  /*00c0*/  IMAD.WIDE R4, R0, R9, c[0x0][0x168] ;  /* 0x00005a0000047625 */ /* 0x000fca00078e0209 */
[----:B------:R-:W3:Y:S01]  /*00d0*/  @!P0 LDG.E.U16 R7, [R4.64] ;  /* 0x0000000404078981 */ /* 0x000ee2000c1e1500 */
[----:B0-----:R-:W-:Y:S02]  /*00e0*/  MOV R3, 0x3e800000 ;  /* 0x3e80000000037802 */ /* 0x001fe40000000f00 */
[----:B--2---:R-:W-:-:S05]  /*00f0*/  SEL R6, R6, RZ, !P0 ;  /* 0x000000ff06067207 */ /* 0x004fca0004000000 */
[----:B------:R-:W-:Y:S01]  /*0100*/  HADD2.F32 R10, -RZ, R6.H0_H0 ;  /* 0x20000006ff0a7230 */ /* 0x000fe20000004100 */
[----:B---3--:R-:W-:-:S04]  /*0110*/  SEL R7, R7, RZ, !P0 ;  /* 0x000000ff07077207 */ /* 0x008fc80004000000 */
[----:B------:R-:W-:Y:S01]  /*0120*/  FADD R6, RZ, -R10 ;  /* 0x8000000aff067221 */ /* 0x000fe20000000000 */
[----:B------:R-:W-:-:S03]  /*0130*/  HADD2.F32 R7, -RZ, R7.H0_H0 ;  /* 0x20000007ff077230 */ /* 0x000fc60000004100 */
[----:B------:R-:W-:-:S05]  /*0140*/  FMUL R6, R6, 1.4426950216293334961 ;  /* 0x3fb8aa3b06067820 */ /* 0x000fca0000400000 */
[----:B------:R-:W-:-:S13]  /*0150*/  FSETP.GEU.AND P1, PT, R6, -126, PT ;  /* 0xc2fc00000600780b */ /* 0x000fda0003f2e000 */
[----:B------:R-:W-:-:S04]  /*0160*/  @!P1 FMUL R6, R6, 0.5 ;  /* 0x3f00000006069820 */ /* 0x000fc80000400000 */
[----:B------:R-:W0:Y:S02]  /*0170*/  MUFU.EX2 R8, R6 ;  /* 0x0000000600087308 */ /* 0x000e240000000800 */
[----:B0-----:R-:W-:-:S04]  /*0180*/  @!P1 FMUL R8, R8, R8 ;  /* 0x0000000808089220 */ /* 0x001fc80000400000 */
[----:B------:R-:W-:-:S05]  /*0190*/  FADD R8, R8, 1 ;  /* 0x3f80000008087421 */ /* 0x000fca0000000000 */
[----:B------:R-:W-:-:S04]  /*01a0*/  FSETP.GT.AND P1, PT, R8, 8.50705917302346158658e+37, PT ;  /* 0x7e8000000800780b */ /* 0x000fc80003f24000 */
[----:B------:R-:W-:-:S09]  /*01b0*/  FSEL R3, R3, 1, P1 ;  /* 0x3f80000003037808 */ /* 0x000fd20000800000 */
[----:B------:R-:W-:-:S06]  /*01c0*/  @P1 FMUL R8, R8, 0.25 ;  /* 0x3e80000008081820 */ /* 0x000fcc0000400000 */
[----:B------:R-:W0:Y:S02]  /*01d0*/  MUFU.RCP R8, R8 ;  /* 0x0000000800087308 */ /* 0x000e240000001000 */
[----:B0-----:R-:W-:-:S04]  /*01e0*/  FMUL R3, R8, R3 ;  /* 0x0000000308037220 */ /* 0x001fc80000400000 */
[----:B------:R-:W-:-:S04]  /*01f0*/  FMUL R2, R10, R3 ;  /* 0x000000030a027220 */ /* 0x000fc80000400000 */
[----:B------:R-:W-:Y:S01]  /*0200*/  FMUL R2, R7, R2 ;  /* 0x0000000207027220 */ /* 0x000fe20000400000 */
[----:B------:R-:W-:Y:S06]  /*0210*/  @P0 EXIT ;  /* 0x000000000000094d */ /* 0x000fec0003800000 */
[----:B------:R-:W-:Y:S01]  /*0220*/  F2FP.PACK_AB R4, RZ, R2 ;  /* 0x00000002ff04723e */ /* 0x000fe200000000ff */
[----:B------:R-:W-:-:S05]  /*0230*/  IMAD.WIDE R2, R0, R9, c[0x0][0x170] ;  /* 0x00005c0000027625 */ /* 0x000fca00078e0209 */
[----:B------:R-:W-:Y:S01]  /*0240*/  STG.E.U16 [R2.64], R4 ;  /* 0x0000000402007986 */ /* 0x000fe2000c101504 */
[----:B------:R-:W-:Y:S05]  /*0250*/  EXIT ;  /* 0x000000000000794d */ /* 0x000fea0003800000 */
.L_x_0:
[----:B------:R-:W-:-:S00]  /*0260*/  BRA `(.L_x_0) ;  /* 0xfffffff000007947 */ /* 0x000fc0000383ffff */
[----:B------:R-:W-:-:S00]  /*0270*/  NOP ;  /* 0x0000000000007918 */ /* 0x000fc00000000000 */
        /* <DEDUP_REMOVED lines=8> */
.L_x_1:
